	.headerflags	@"EF_CUDA_TEXMODE_UNIFIED EF_CUDA_64BIT_ADDRESS EF_CUDA_ACCELERATORS EF_CUDA_SM90 EF_CUDA_VIRTUAL_SM(EF_CUDA_SM90)"
	.elftype	@"ET_EXEC"


//--------------------- .nv.info                  --------------------------
	.section	.nv.info,"",@"SHT_CUDA_INFO"
	.align	4


	//----- nvinfo : EIATTR_REGCOUNT
	.align		4
        /*0000*/ 	.byte	0x04, 0x2f
        /*0002*/ 	.short	(.L_2 - .L_1)
	.align		4
.L_1:
        /*0004*/ 	.word	index@(triton_poi_fused_gelu_2)
        /*0008*/ 	.word	0x00000012


	//----- nvinfo : EIATTR_MIN_STACK_SIZE
	.align		4
.L_2:
        /*000c*/ 	.byte	0x04, 0x12
        /*000e*/ 	.short	(.L_4 - .L_3)
	.align		4
.L_3:
        /*0010*/ 	.word	index@(triton_poi_fused_gelu_2)
        /*0014*/ 	.word	0x00000000


	//----- nvinfo : EIATTR_FRAME_SIZE
	.align		4
.L_4:
        /*0018*/ 	.byte	0x04, 0x11
        /*001a*/ 	.short	(.L_6 - .L_5)
	.align		4
.L_5:
        /*001c*/ 	.word	index@(triton_poi_fused_gelu_2)
        /*0020*/ 	.word	0x00000000


	//----- nvinfo : EIATTR_MIN_STACK_SIZE
	.align		4
.L_6:
        /*0024*/ 	.byte	0x04, 0x12
        /*0026*/ 	.short	(.L_8 - .L_7)
	.align		4
.L_7:
        /*0028*/ 	.word	index@(triton_poi_fused_gelu_2)
        /*002c*/ 	.word	0x00000000
.L_8:


//--------------------- .nv.info.triton_poi_fused_gelu_2 --------------------------
	.section	.nv.info.triton_poi_fused_gelu_2,"",@"SHT_CUDA_INFO"
	.sectionflags	@""
	.align	4


	//----- nvinfo : EIATTR_CUDA_API_VERSION
	.align		4
        /*0000*/ 	.byte	0x04, 0x37
        /*0002*/ 	.short	(.L_10 - .L_9)
.L_9:
        /*0004*/ 	.word	0x0000007c


	//----- nvinfo : EIATTR_KPARAM_INFO
	.align		4
.L_10:
        /*0008*/ 	.byte	0x04, 0x17
        /*000a*/ 	.short	(.L_12 - .L_11)
.L_11:
        /*000c*/ 	.word	0x00000000
        /*0010*/ 	.short	0x0002
        /*0012*/ 	.short	0x0010
        /*0014*/ 	.byte	0x00, 0xf0, 0x11, 0x00


	//----- nvinfo : EIATTR_KPARAM_INFO
	.align		4
.L_12:
        /*0018*/ 	.byte	0x04, 0x17
        /*001a*/ 	.short	(.L_14 - .L_13)
.L_13:
        /*001c*/ 	.word	0x00000000
        /*0020*/ 	.short	0x0001
        /*0022*/ 	.short	0x0008
        /*0024*/ 	.byte	0x00, 0xf4, 0x21, 0x00


	//----- nvinfo : EIATTR_KPARAM_INFO
	.align		4
.L_14:
        /*0028*/ 	.byte	0x04, 0x17
        /*002a*/ 	.short	(.L_16 - .L_15)
.L_15:
        /*002c*/ 	.word	0x00000000
        /*0030*/ 	.short	0x0000
        /*0032*/ 	.short	0x0000
        /*0034*/ 	.byte	0x00, 0xf4, 0x21, 0x00


	//----- nvinfo : EIATTR_SPARSE_MMA_MASK
	.align		4
.L_16:
        /*0038*/ 	.byte	0x03, 0x50
        /*003a*/ 	.short	0x0000


	//----- nvinfo : EIATTR_MAXREG_COUNT
	.align		4
        /*003c*/ 	.byte	0x03, 0x1b
        /*003e*/ 	.short	0x00ff


	//----- nvinfo : EIATTR_EXIT_INSTR_OFFSETS
	.align		4
        /*0040*/ 	.byte	0x04, 0x1c
        /*0042*/ 	.short	(.L_18 - .L_17)


	//   ....[0]....
.L_17:
        /*0044*/ 	.word	0x00000500


	//   ....[1]....
        /*0048*/ 	.word	0x00000520


	//----- nvinfo : EIATTR_REQNTID
	.align		4
.L_18:
        /*004c*/ 	.byte	0x04, 0x10
        /*004e*/ 	.short	(.L_20 - .L_19)
.L_19:
        /*0050*/ 	.word	0x00000080
        /*0054*/ 	.word	0x00000001
        /*0058*/ 	.word	0x00000001


	//----- nvinfo : EIATTR_CBANK_PARAM_SIZE
	.align		4
.L_20:
        /*005c*/ 	.byte	0x03, 0x19
        /*005e*/ 	.short	0x0014


	//----- nvinfo : EIATTR_PARAM_CBANK
	.align		4
        /*0060*/ 	.byte	0x04, 0x0a
        /*0062*/ 	.short	(.L_22 - .L_21)
	.align		4
.L_21:
        /*0064*/ 	.word	index@(.nv.constant0.triton_poi_fused_gelu_2)
        /*0068*/ 	.short	0x0210
        /*006a*/ 	.short	0x0014


	//----- nvinfo : EIATTR_SW_WAR
	.align		4
.L_22:
        /*006c*/ 	.byte	0x04, 0x36
        /*006e*/ 	.short	(.L_24 - .L_23)
.L_23:
        /*0070*/ 	.word	0x00000008
.L_24:


//--------------------- .nv.callgraph             --------------------------
	.section	.nv.callgraph,"",@"SHT_CUDA_CALLGRAPH"
	.align	4
	.sectionentsize	8
	.align		4
        /*0000*/ 	.word	0x00000000
	.align		4
        /*0004*/ 	.word	0xffffffff
	.align		4
        /*0008*/ 	.word	0x00000000
	.align		4
        /*000c*/ 	.word	0xfffffffe
	.align		4
        /*0010*/ 	.word	0x00000000
	.align		4
        /*0014*/ 	.word	0xfffffffd
	.align		4
        /*0018*/ 	.word	0x00000000
	.align		4
        /*001c*/ 	.word	0xfffffffc


//--------------------- .nv.constant4             --------------------------
	.section	.nv.constant4,"a",@progbits
	.align	8
	.align		8
.nv.constant4:
        /*0000*/ 	.dword	_$_str


//--------------------- .text.triton_poi_fused_gelu_2 --------------------------
	.section	.text.triton_poi_fused_gelu_2,"ax",@progbits
	.align	128
        .global         triton_poi_fused_gelu_2
        .type           triton_poi_fused_gelu_2,@function
        .size           triton_poi_fused_gelu_2,(.L_x_1 - triton_poi_fused_gelu_2)
        .other          triton_poi_fused_gelu_2,@"STO_CUDA_ENTRY STV_DEFAULT"
triton_poi_fused_gelu_2:
.text.triton_poi_fused_gelu_2:
[----:B------:R-:W0:Y:S02]  /*0000*/  LDC R1, c[0x0][0x28] ;  /* 0x00000a00ff017b82 */ /* 0x000e240000000800 */
[----:B------:R-:W1:Y:S01]  /*0010*/  S2R R0, SR_TID.X ;  /* 0x0000000000007919 */ /* 0x000e620000002100 */
[----:B------:R-:W2:Y:S01]  /*0020*/  LDC.64 R8, c[0x0][0x210] ;  /* 0x00008400ff087b82 */ /* 0x000ea20000000a00 */
[----:B------:R-:W-:Y:S01]  /*0030*/  ULDC.64 UR4, c[0x0][0x208] ;  /* 0x0000820000047ab9 */ /* 0x000fe20000000a00 */
[----:B------:R-:W3:Y:S01]  /*0040*/  S2R R3, SR_CTAID.X ;  /* 0x0000000000037919 */ /* 0x000ee20000002500 */
[----:B------:R-:W-:Y:S02]  /*0050*/  HFMA2.MMA R10, -RZ, RZ, 0.470947265625, -12.46875 ;  /* 0x3789ca3cff0a7435 */ /* 0x000fe400000001ff */
[----:B------:R-:W-:Y:S01]  /*0060*/  HFMA2.MMA R11, -RZ, RZ, 0.470947265625, -12.46875 ;  /* 0x3789ca3cff0b7435 */ /* 0x000fe200000001ff */
[----:B------:R-:W-:Y:S02]  /*0070*/  MOV R12, 0xb9f560b9 ;  /* 0xb9f560b9000c7802 */ /* 0x000fe40000000f00 */
[----:B------:R-:W-:Y:S01]  /*0080*/  MOV R13, 0xb9f560b9 ;  /* 0xb9f560b9000d7802 */ /* 0x000fe20000000f00 */
[----:B------:R-:W-:Y:S01]  /*0090*/  HFMA2.MMA R15, -RZ, RZ, 0.958984375, -6.1690807342529296875e-05 ;  /* 0x3bac840bff0f7435 */ /* 0x000fe200000001ff */
[----:B------:R-:W-:Y:S01]  /*00a0*/  IMAD.MOV.U32 R14, RZ, RZ, 0x3bac840b ;  /* 0x3bac840bff0e7424 */ /* 0x000fe200078e00ff */
[----:B------:R-:W-:Y:S01]  /*00b0*/  ULDC.64 UR6, c[0x0][0x218] ;  /* 0x0000860000067ab9 */ /* 0x000fe20000000a00 */
[----:B-1----:R-:W-:-:S04]  /*00c0*/  SHF.L.U32 R0, R0, 0x1, RZ ;  /* 0x0000000100007819 */ /* 0x002fc800000006ff */
[----:B------:R-:W-:-:S04]  /*00d0*/  LOP3.LUT R0, R0, 0xfe, RZ, 0xc0, !PT ;  /* 0x000000fe00007812 */ /* 0x000fc800078ec0ff */
[----:B---3--:R-:W-:Y:S02]  /*00e0*/  LEA R0, R3, R0, 0x8 ;  /* 0x0000000003007211 */ /* 0x008fe400078e40ff */
[----:B------:R-:W-:Y:S02]  /*00f0*/  CS2R R2, SRZ ;  /* 0x0000000000027805 */ /* 0x000fe4000001ff00 */
[C---:B------:R-:W-:Y:S01]  /*0100*/  ISETP.GE.AND P0, PT, R0.reuse, 0x100, PT ;  /* 0x000001000000780c */ /* 0x040fe20003f06270 */
[----:B--2---:R-:W-:-:S12]  /*0110*/  IMAD.WIDE R8, R0, 0x4, R8 ;  /* 0x0000000400087825 */ /* 0x004fd800078e0208 */
[----:B------:R1:W2:Y:S02]  /*0120*/  @!P0 LDG.E.64 R2, desc[UR4][R8.64] ;  /* 0x0000000408028981 */ /* 0x0002a4000c1e1b00 */
[----:B-1----:R-:W-:Y:S01]  /*0130*/  MOV R8, 0xbd0c8162 ;  /* 0xbd0c816200087802 */ /* 0x002fe20000000f00 */
[----:B--2---:R-:W-:Y:S01]  /*0140*/  FMUL R4, R2, 0.70710676908493041992 ;  /* 0x3f3504f302047820 */ /* 0x004fe20000400000 */
[----:B------:R-:W-:-:S03]  /*0150*/  FMUL R5, R3, 0.70710676908493041992 ;  /* 0x3f3504f303057820 */ /* 0x000fc60000400000 */
[----:B------:R-:W-:Y:S01]  /*0160*/  FADD.FTZ R7, |R4|, -RZ ;  /* 0x800000ff04077221 */ /* 0x000fe20000010200 */
[----:B------:R-:W-:-:S04]  /*0170*/  FADD.FTZ R6, |R5|, -RZ ;  /* 0x800000ff05067221 */ /* 0x000fc80000010200 */
[----:B------:R-:W-:Y:S02]  /*0180*/  FSETP.GE.AND P1, PT, R7, 1.0029599666595458984, PT ;  /* 0x3f8060fe0700780b */ /* 0x000fe40003f26000 */
[----:B------:R-:W-:-:S11]  /*0190*/  FSETP.GE.AND P2, PT, R6, 1.0029599666595458984, PT ;  /* 0x3f8060fe0600780b */ /* 0x000fd60003f46000 */
[----:B------:R-:W-:Y:S01]  /*01a0*/  @!P1 MOV R10, 0x38b1e96a ;  /* 0x38b1e96a000a9802 */ /* 0x000fe20000000f00 */
[----:B------:R-:W-:Y:S02]  /*01b0*/  @!P1 IMAD.MOV.U32 R12, RZ, RZ, -0x45a8b2e0 ;  /* 0xba574d20ff0c9424 */ /* 0x000fe400078e00ff */
[----:B------:R-:W-:Y:S01]  /*01c0*/  @!P1 FMUL R7, R4, R4 ;  /* 0x0000000404079220 */ /* 0x000fe20000400000 */
[----:B------:R-:W-:Y:S01]  /*01d0*/  @!P2 MOV R11, 0x38b1e96a ;  /* 0x38b1e96a000ba802 */ /* 0x000fe20000000f00 */
[----:B------:R-:W-:Y:S01]  /*01e0*/  @!P2 FMUL R6, R5, R5 ;  /* 0x000000050506a220 */ /* 0x000fe20000400000 */
[----:B------:R-:W-:Y:S01]  /*01f0*/  @!P2 MOV R13, 0xba574d20 ;  /* 0xba574d20000da802 */ /* 0x000fe20000000f00 */
[----:B------:R-:W-:Y:S01]  /*0200*/  FFMA.FTZ R9, R7, R10, R12 ;  /* 0x0000000a07097223 */ /* 0x000fe2000001000c */
[----:B------:R-:W-:Y:S01]  /*0210*/  @!P1 IMAD.MOV.U32 R14, RZ, RZ, 0x3baad5ea ;  /* 0x3baad5eaff0e9424 */ /* 0x000fe200078e00ff */
[----:B------:R-:W-:Y:S01]  /*0220*/  @!P2 MOV R15, 0x3baad5ea ;  /* 0x3baad5ea000fa802 */ /* 0x000fe20000000f00 */
[----:B------:R-:W-:-:S02]  /*0230*/  IMAD.MOV.U32 R10, RZ, RZ, 0x3e1cf906 ;  /* 0x3e1cf906ff0a7424 */ /* 0x000fc400078e00ff */
[----:B------:R-:W-:Y:S01]  /*0240*/  FFMA.FTZ R12, R6, R11, R13 ;  /* 0x0000000b060c7223 */ /* 0x000fe2000001000d */
[----:B------:R-:W-:Y:S01]  /*0250*/  HFMA2.MMA R11, -RZ, RZ, -1.26171875, -2.110004425048828125e-05 ;  /* 0xbd0c8162ff0b7435 */ /* 0x000fe200000001ff */
[-C--:B------:R-:W-:Y:S01]  /*0260*/  FFMA.FTZ R9, R9, R7.reuse, R14 ;  /* 0x0000000709097223 */ /* 0x080fe2000001000e */
[----:B------:R-:W-:Y:S01]  /*0270*/  @!P1 MOV R8, 0xbcdc1be7 ;  /* 0xbcdc1be700089802 */ /* 0x000fe20000000f00 */
[-C--:B------:R-:W-:Y:S01]  /*0280*/  FFMA.FTZ R14, R12, R6.reuse, R15 ;  /* 0x000000060c0e7223 */ /* 0x080fe2000001000f */
[----:B------:R-:W-:Y:S01]  /*0290*/  HFMA2.MMA R12, -RZ, RZ, 1.853515625, -0.00091457366943359375 ;  /* 0x3f6a937eff0c7435 */ /* 0x000fe200000001ff */
[----:B------:R-:W-:Y:S01]  /*02a0*/  @!P1 IMAD.MOV.U32 R10, RZ, RZ, 0x3de718af ;  /* 0x3de718afff0a9424 */ /* 0x000fe200078e00ff */
[----:B------:R-:W-:Y:S01]  /*02b0*/  @!P2 MOV R11, 0xbcdc1be7 ;  /* 0xbcdc1be7000ba802 */ /* 0x000fe20000000f00 */
[-C--:B------:R-:W-:Y:S01]  /*02c0*/  FFMA.FTZ R9, R9, R7.reuse, R8 ;  /* 0x0000000709097223 */ /* 0x080fe20000010008 */
[----:B------:R-:W-:Y:S01]  /*02d0*/  HFMA2.MMA R8, -RZ, RZ, 1.78125, -136.25 ;  /* 0x3f20d842ff087435 */ /* 0x000fe200000001ff */
[----:B------:R-:W-:Y:S01]  /*02e0*/  MOV R13, 0x3f6a937e ;  /* 0x3f6a937e000d7802 */ /* 0x000fe20000000f00 */
[----:B------:R-:W-:Y:S01]  /*02f0*/  HFMA2.MMA R15, -RZ, RZ, 1.78125, -136.25 ;  /* 0x3f20d842ff0f7435 */ /* 0x000fe200000001ff */
[-C--:B------:R-:W-:Y:S01]  /*0300*/  FFMA.FTZ R14, R14, R6.reuse, R11 ;  /* 0x000000060e0e7223 */ /* 0x080fe2000001000b */
[----:B------:R-:W-:Y:S01]  /*0310*/  MOV R11, 0x3e1cf906 ;  /* 0x3e1cf906000b7802 */ /* 0x000fe20000000f00 */
[----:B------:R-:W-:Y:S01]  /*0320*/  @!P2 IMAD.MOV.U32 R11, RZ, RZ, 0x3de718af ;  /* 0x3de718afff0ba424 */ /* 0x000fe200078e00ff */
[----:B------:R-:W-:Y:S01]  /*0330*/  @!P1 MOV R12, 0xbec093ac ;  /* 0xbec093ac000c9802 */ /* 0x000fe20000000f00 */
[-C--:B------:R-:W-:Y:S01]  /*0340*/  FFMA.FTZ R9, R9, R7.reuse, R10 ;  /* 0x0000000709097223 */ /* 0x080fe2000001000a */
[----:B------:R-:W-:Y:S01]  /*0350*/  @!P2 MOV R13, 0xbec093ac ;  /* 0xbec093ac000da802 */ /* 0x000fe20000000f00 */
[-C--:B------:R-:W-:Y:S01]  /*0360*/  FFMA.FTZ R14, R14, R6.reuse, R11 ;  /* 0x000000060e0e7223 */ /* 0x080fe2000001000b */
[----:B------:R-:W-:Y:S01]  /*0370*/  @!P1 MOV R8, 0x3e0375d3 ;  /* 0x3e0375d300089802 */ /* 0x000fe20000000f00 */
[-C--:B------:R-:W-:Y:S01]  /*0380*/  FFMA.FTZ R9, R9, R7.reuse, R12 ;  /* 0x0000000709097223 */ /* 0x080fe2000001000c */
[----:B------:R-:W-:Y:S01]  /*0390*/  @!P2 MOV R15, 0x3e0375d3 ;  /* 0x3e0375d3000fa802 */ /* 0x000fe20000000f00 */
[----:B------:R-:W-:Y:S01]  /*03a0*/  FFMA.FTZ R14, R14, R6, R13 ;  /* 0x000000060e0e7223 */ /* 0x000fe2000001000d */
[----:B------:R-:W-:Y:S01]  /*03b0*/  FSEL R11, -R7, R4, P1 ;  /* 0x00000004070b7208 */ /* 0x000fe20000800100 */
[----:B------:R-:W-:Y:S01]  /*03c0*/  FFMA.FTZ R8, R9, R7, R8 ;  /* 0x0000000709087223 */ /* 0x000fe20000010008 */
[----:B------:R-:W-:Y:S01]  /*03d0*/  FSEL R7, -R6, R5, P2 ;  /* 0x0000000506077208 */ /* 0x000fe20001000100 */
[----:B------:R-:W-:-:S02]  /*03e0*/  FFMA.FTZ R14, R14, R6, R15 ;  /* 0x000000060e0e7223 */ /* 0x000fc4000001000f */
[----:B------:R-:W-:Y:S02]  /*03f0*/  FFMA.FTZ R8, R8, R11, R11 ;  /* 0x0000000b08087223 */ /* 0x000fe4000001000b */
[----:B------:R-:W-:Y:S02]  /*0400*/  FFMA.FTZ R14, R14, R7, R7 ;  /* 0x000000070e0e7223 */ /* 0x000fe40000010007 */
[----:B------:R-:W1:Y:S08]  /*0410*/  @P1 MUFU.EX2 R6, R8 ;  /* 0x0000000800061308 */ /* 0x000e700000000800 */
[----:B------:R-:W2:Y:S01]  /*0420*/  @P2 MUFU.EX2 R9, R14 ;  /* 0x0000000e00092308 */ /* 0x000ea20000000800 */
[----:B-1----:R-:W-:-:S05]  /*0430*/  @P1 FADD R7, -R6, 1 ;  /* 0x3f80000006071421 */ /* 0x002fca0000000100 */
[----:B------:R-:W-:Y:S01]  /*0440*/  @P1 LOP3.LUT R8, R7, 0x80000000, R4, 0xf8, !PT ;  /* 0x8000000007081812 */ /* 0x000fe200078ef804 */
[----:B------:R-:W-:Y:S01]  /*0450*/  FMUL R4, R3, 0.5 ;  /* 0x3f00000003047820 */ /* 0x000fe20000400000 */
[----:B------:R-:W-:Y:S01]  /*0460*/  SHF.R.S32.HI R3, RZ, 0x1f, R0 ;  /* 0x0000001fff037819 */ /* 0x000fe20000011400 */
[----:B--2---:R-:W-:Y:S01]  /*0470*/  @P2 FADD R6, -R9, 1 ;  /* 0x3f80000009062421 */ /* 0x004fe20000000100 */
[----:B------:R-:W-:Y:S01]  /*0480*/  FMUL R9, R2, 0.5 ;  /* 0x3f00000002097820 */ /* 0x000fe20000400000 */
[----:B------:R-:W-:Y:S01]  /*0490*/  LEA R2, P1, R0, UR6, 0x2 ;  /* 0x0000000600027c11 */ /* 0x000fe2000f8210ff */
[----:B------:R-:W-:Y:S02]  /*04a0*/  FADD R8, R8, 1 ;  /* 0x3f80000008087421 */ /* 0x000fe40000000000 */
[----:B------:R-:W-:Y:S02]  /*04b0*/  @P2 LOP3.LUT R14, R6, 0x80000000, R5, 0xf8, !PT ;  /* 0x80000000060e2812 */ /* 0x000fe400078ef805 */
[----:B------:R-:W-:Y:S01]  /*04c0*/  LEA.HI.X R3, R0, UR7, R3, 0x2, P1 ;  /* 0x0000000700037c11 */ /* 0x000fe200088f1403 */
[----:B------:R-:W-:-:S02]  /*04d0*/  FMUL R8, R9, R8 ;  /* 0x0000000809087220 */ /* 0x000fc40000400000 */
[----:B------:R-:W-:-:S04]  /*04e0*/  FADD R5, R14, 1 ;  /* 0x3f8000000e057421 */ /* 0x000fc80000000000 */
[----:B------:R-:W-:Y:S01]  /*04f0*/  FMUL R9, R4, R5 ;  /* 0x0000000504097220 */ /* 0x000fe20000400000 */
[----:B------:R-:W-:Y:S06]  /*0500*/  @P0 EXIT ;  /* 0x000000000000094d */ /* 0x000fec0003800000 */
[----:B------:R-:W-:Y:S01]  /*0510*/  STG.E.64 desc[UR4][R2.64], R8 ;  /* 0x0000000802007986 */ /* 0x000fe2000c101b04 */
[----:B------:R-:W-:Y:S05]  /*0520*/  EXIT ;  /* 0x000000000000794d */ /* 0x000fea0003800000 */
.L_x_0:
[----:B------:R-:W-:-:S00]  /*0530*/  BRA `(.L_x_0) ;  /* 0xfffffffc00fc7947 */ /* 0x000fc0000383ffff */
[----:B------:R-:W-:-:S00]  /*0540*/  NOP ;  /* 0x0000000000007918 */ /* 0x000fc00000000000 */
        /* <DEDUP_REMOVED lines=11> */
.L_x_1:


//--------------------- .nv.global.init           --------------------------
	.section	.nv.global.init,"aw",@progbits
.nv.global.init:
	.type		_$_str,@object
	.size		_$_str,(.L_0 - _$_str)
_$_str:
        /*0000*/ 	.byte	0x5f, 0x5f, 0x43, 0x55, 0x44, 0x41, 0x5f, 0x46, 0x54, 0x5a, 0x00
.L_0:


//--------------------- .nv.constant0.triton_poi_fused_gelu_2 --------------------------
	.section	.nv.constant0.triton_poi_fused_gelu_2,"a",@progbits
	.sectionflags	@""
	.align	4
.nv.constant0.triton_poi_fused_gelu_2:
	.zero		548
